	.headerflags	@"EF_CUDA_TEXMODE_UNIFIED EF_CUDA_64BIT_ADDRESS EF_CUDA_ACCELERATORS EF_CUDA_SM90 EF_CUDA_VIRTUAL_SM(EF_CUDA_SM90)"
	.elftype	@"ET_EXEC"


//--------------------- .nv.info                  --------------------------
	.section	.nv.info,"",@"SHT_CUDA_INFO"
	.align	4


	//----- nvinfo : EIATTR_REGCOUNT
	.align		4
        /*0000*/ 	.byte	0x04, 0x2f
        /*0002*/ 	.short	(.L_1 - .L_0)
	.align		4
.L_0:
        /*0004*/ 	.word	index@(triton_red_fused__to_copy_add_div_mul_pow_sum_2)
        /*0008*/ 	.word	0x0000001e


	//----- nvinfo : EIATTR_MIN_STACK_SIZE
	.align		4
.L_1:
        /*000c*/ 	.byte	0x04, 0x12
        /*000e*/ 	.short	(.L_3 - .L_2)
	.align		4
.L_2:
        /*0010*/ 	.word	index@(triton_red_fused__to_copy_add_div_mul_pow_sum_2)
        /*0014*/ 	.word	0x00000000


	//----- nvinfo : EIATTR_FRAME_SIZE
	.align		4
.L_3:
        /*0018*/ 	.byte	0x04, 0x11
        /*001a*/ 	.short	(.L_5 - .L_4)
	.align		4
.L_4:
        /*001c*/ 	.word	index@(triton_red_fused__to_copy_add_div_mul_pow_sum_2)
        /*0020*/ 	.word	0x00000000


	//----- nvinfo : EIATTR_MIN_STACK_SIZE
	.align		4
.L_5:
        /*0024*/ 	.byte	0x04, 0x12
        /*0026*/ 	.short	(.L_7 - .L_6)
	.align		4
.L_6:
        /*0028*/ 	.word	index@(triton_red_fused__to_copy_add_div_mul_pow_sum_2)
        /*002c*/ 	.word	0x00000000
.L_7:


//--------------------- .nv.info.triton_red_fused__to_copy_add_div_mul_pow_sum_2 --------------------------
	.section	.nv.info.triton_red_fused__to_copy_add_div_mul_pow_sum_2,"",@"SHT_CUDA_INFO"
	.sectionflags	@""
	.align	4


	//----- nvinfo : EIATTR_CUDA_API_VERSION
	.align		4
        /*0000*/ 	.byte	0x04, 0x37
        /*0002*/ 	.short	(.L_9 - .L_8)
.L_8:
        /*0004*/ 	.word	0x0000007c


	//----- nvinfo : EIATTR_KPARAM_INFO
	.align		4
.L_9:
        /*0008*/ 	.byte	0x04, 0x17
        /*000a*/ 	.short	(.L_11 - .L_10)
.L_10:
        /*000c*/ 	.word	0x00000000
        /*0010*/ 	.short	0x0006
        /*0012*/ 	.short	0x0028
        /*0014*/ 	.byte	0x00, 0xf4, 0x21, 0x00


	//----- nvinfo : EIATTR_KPARAM_INFO
	.align		4
.L_11:
        /*0018*/ 	.byte	0x04, 0x17
        /*001a*/ 	.short	(.L_13 - .L_12)
.L_12:
        /*001c*/ 	.word	0x00000000
        /*0020*/ 	.short	0x0005
        /*0022*/ 	.short	0x0024
        /*0024*/ 	.byte	0x00, 0xf0, 0x11, 0x00


	//----- nvinfo : EIATTR_KPARAM_INFO
	.align		4
.L_13:
        /*0028*/ 	.byte	0x04, 0x17
        /*002a*/ 	.short	(.L_15 - .L_14)
.L_14:
        /*002c*/ 	.word	0x00000000
        /*0030*/ 	.short	0x0004
        /*0032*/ 	.short	0x0020
        /*0034*/ 	.byte	0x00, 0xf0, 0x11, 0x00


	//----- nvinfo : EIATTR_KPARAM_INFO
	.align		4
.L_15:
        /*0038*/ 	.byte	0x04, 0x17
        /*003a*/ 	.short	(.L_17 - .L_16)
.L_16:
        /*003c*/ 	.word	0x00000000
        /*0040*/ 	.short	0x0003
        /*0042*/ 	.short	0x0018
        /*0044*/ 	.byte	0x00, 0xf4, 0x21, 0x00


	//----- nvinfo : EIATTR_KPARAM_INFO
	.align		4
.L_17:
        /*0048*/ 	.byte	0x04, 0x17
        /*004a*/ 	.short	(.L_19 - .L_18)
.L_18:
        /*004c*/ 	.word	0x00000000
        /*0050*/ 	.short	0x0002
        /*0052*/ 	.short	0x0010
        /*0054*/ 	.byte	0x00, 0xf4, 0x21, 0x00


	//----- nvinfo : EIATTR_KPARAM_INFO
	.align		4
.L_19:
        /*0058*/ 	.byte	0x04, 0x17
        /*005a*/ 	.short	(.L_21 - .L_20)
.L_20:
        /*005c*/ 	.word	0x00000000
        /*0060*/ 	.short	0x0001
        /*0062*/ 	.short	0x0008
        /*0064*/ 	.byte	0x00, 0xf4, 0x21, 0x00


	//----- nvinfo : EIATTR_KPARAM_INFO
	.align		4
.L_21:
        /*0068*/ 	.byte	0x04, 0x17
        /*006a*/ 	.short	(.L_23 - .L_22)
.L_22:
        /*006c*/ 	.word	0x00000000
        /*0070*/ 	.short	0x0000
        /*0072*/ 	.short	0x0000
        /*0074*/ 	.byte	0x00, 0xf4, 0x21, 0x00


	//----- nvinfo : EIATTR_SPARSE_MMA_MASK
	.align		4
.L_23:
        /*0078*/ 	.byte	0x03, 0x50
        /*007a*/ 	.short	0x0000


	//----- nvinfo : EIATTR_MAXREG_COUNT
	.align		4
        /*007c*/ 	.byte	0x03, 0x1b
        /*007e*/ 	.short	0x0080


	//----- nvinfo : EIATTR_COOP_GROUP_MASK_REGIDS
	.align		4
        /*0080*/ 	.byte	0x04, 0x29
        /*0082*/ 	.short	(.L_25 - .L_24)


	//   ....[0]....
.L_24:
        /*0084*/ 	.word	0xffffffff


	//   ....[1]....
        /*0088*/ 	.word	0xffffffff


	//   ....[2]....
        /*008c*/ 	.word	0xffffffff


	//   ....[3]....
        /*0090*/ 	.word	0xffffffff


	//   ....[4]....
        /*0094*/ 	.word	0xffffffff


	//   ....[5]....
        /*0098*/ 	.word	0xffffffff


	//   ....[6]....
        /*009c*/ 	.word	0xffffffff


	//   ....[7]....
        /*00a0*/ 	.word	0xffffffff


	//   ....[8]....
        /*00a4*/ 	.word	0xffffffff


	//----- nvinfo : EIATTR_COOP_GROUP_INSTR_OFFSETS
	.align		4
.L_25:
        /*00a8*/ 	.byte	0x04, 0x28
        /*00aa*/ 	.short	(.L_27 - .L_26)


	//   ....[0]....
.L_26:
        /*00ac*/ 	.word	0x000004a0


	//   ....[1]....
        /*00b0*/ 	.word	0x000004c0


	//   ....[2]....
        /*00b4*/ 	.word	0x000004e0


	//   ....[3]....
        /*00b8*/ 	.word	0x00000500


	//   ....[4]....
        /*00bc*/ 	.word	0x00000520


	//   ....[5]....
        /*00c0*/ 	.word	0x00000590


	//   ....[6]....
        /*00c4*/ 	.word	0x000005b0


	//   ....[7]....
        /*00c8*/ 	.word	0x000005d0


	//   ....[8]....
        /*00cc*/ 	.word	0x00000620


	//----- nvinfo : EIATTR_EXIT_INSTR_OFFSETS
	.align		4
.L_27:
        /*00d0*/ 	.byte	0x04, 0x1c
        /*00d2*/ 	.short	(.L_29 - .L_28)


	//   ....[0]....
.L_28:
        /*00d4*/ 	.word	0x00000b60


	//   ....[1]....
        /*00d8*/ 	.word	0x00000b80


	//----- nvinfo : EIATTR_REQNTID
	.align		4
.L_29:
        /*00dc*/ 	.byte	0x04, 0x10
        /*00de*/ 	.short	(.L_31 - .L_30)
.L_30:
        /*00e0*/ 	.word	0x00000200
        /*00e4*/ 	.word	0x00000001
        /*00e8*/ 	.word	0x00000001


	//----- nvinfo : EIATTR_CBANK_PARAM_SIZE
	.align		4
.L_31:
        /*00ec*/ 	.byte	0x03, 0x19
        /*00ee*/ 	.short	0x0030


	//----- nvinfo : EIATTR_PARAM_CBANK
	.align		4
        /*00f0*/ 	.byte	0x04, 0x0a
        /*00f2*/ 	.short	(.L_33 - .L_32)
	.align		4
.L_32:
        /*00f4*/ 	.word	index@(.nv.constant0.triton_red_fused__to_copy_add_div_mul_pow_sum_2)
        /*00f8*/ 	.short	0x0210
        /*00fa*/ 	.short	0x0030


	//----- nvinfo : EIATTR_SW_WAR
	.align		4
.L_33:
        /*00fc*/ 	.byte	0x04, 0x36
        /*00fe*/ 	.short	(.L_35 - .L_34)
.L_34:
        /*0100*/ 	.word	0x00000008
.L_35:


//--------------------- .nv.callgraph             --------------------------
	.section	.nv.callgraph,"",@"SHT_CUDA_CALLGRAPH"
	.align	4
	.sectionentsize	8
	.align		4
        /*0000*/ 	.word	0x00000000
	.align		4
        /*0004*/ 	.word	0xffffffff
	.align		4
        /*0008*/ 	.word	0x00000000
	.align		4
        /*000c*/ 	.word	0xfffffffe
	.align		4
        /*0010*/ 	.word	0x00000000
	.align		4
        /*0014*/ 	.word	0xfffffffd
	.align		4
        /*0018*/ 	.word	0x00000000
	.align		4
        /*001c*/ 	.word	0xfffffffc


//--------------------- .text.triton_red_fused__to_copy_add_div_mul_pow_sum_2 --------------------------
	.section	.text.triton_red_fused__to_copy_add_div_mul_pow_sum_2,"ax",@progbits
	.sectionflags	@"SHF_BARRIERS=1"
	.align	128
        .global         triton_red_fused__to_copy_add_div_mul_pow_sum_2
        .type           triton_red_fused__to_copy_add_div_mul_pow_sum_2,@function
        .size           triton_red_fused__to_copy_add_div_mul_pow_sum_2,(.L_x_1 - triton_red_fused__to_copy_add_div_mul_pow_sum_2)
        .other          triton_red_fused__to_copy_add_div_mul_pow_sum_2,@"STO_CUDA_ENTRY STV_DEFAULT"
triton_red_fused__to_copy_add_div_mul_pow_sum_2:
.text.triton_red_fused__to_copy_add_div_mul_pow_sum_2:
[----:B------:R-:W0:Y:S02]  /*0000*/  LDC R1, c[0x0][0x28] ;  /* 0x00000a00ff017b82 */ /* 0x000e240000000800 */
[----:B------:R-:W1:Y:S01]  /*0010*/  S2R R24, SR_TID.X ;  /* 0x0000000000187919 */ /* 0x000e620000002100 */
[----:B------:R-:W2:Y:S01]  /*0020*/  LDC.64 R6, c[0x0][0x218] ;  /* 0x00008600ff067b82 */ /* 0x000ea20000000a00 */
[----:B------:R-:W-:Y:S01]  /*0030*/  ULDC UR4, c[0x0][0x230] ;  /* 0x00008c0000047ab9 */ /* 0x000fe20000000800 */
[----:B------:R-:W-:Y:S01]  /*0040*/  CS2R R20, SRZ ;  /* 0x0000000000147805 */ /* 0x000fe2000001ff00 */
[----:B------:R-:W3:Y:S01]  /*0050*/  S2R R18, SR_CTAID.X ;  /* 0x0000000000127919 */ /* 0x000ee20000002500 */
[----:B------:R-:W-:-:S04]  /*0060*/  ULDC.64 UR6, c[0x0][0x208] ;  /* 0x0000820000067ab9 */ /* 0x000fc80000000a00 */
[----:B------:R-:W4:Y:S08]  /*0070*/  LDC.64 R4, c[0x0][0x210] ;  /* 0x00008400ff047b82 */ /* 0x000f300000000a00 */
[----:B------:R-:W5:Y:S01]  /*0080*/  LDC.64 R8, c[0x0][0x220] ;  /* 0x00008800ff087b82 */ /* 0x000f620000000a00 */
[----:B-1----:R-:W-:-:S04]  /*0090*/  SHF.L.U32 R3, R24, 0x2, RZ ;  /* 0x0000000218037819 */ /* 0x002fc800000006ff */
[----:B------:R-:W-:Y:S02]  /*00a0*/  LOP3.LUT R11, R3, 0x7fc, RZ, 0xc0, !PT ;  /* 0x000007fc030b7812 */ /* 0x000fe400078ec0ff */
[C---:B---3--:R-:W-:Y:S02]  /*00b0*/  ISETP.GE.AND P1, PT, R18.reuse, UR4, PT ;  /* 0x0000000412007c0c */ /* 0x048fe4000bf26270 */
[----:B------:R-:W-:Y:S01]  /*00c0*/  LEA R13, R18, R11, 0xc ;  /* 0x0000000b120d7211 */ /* 0x000fe200078e60ff */
[----:B--2---:R-:W-:-:S04]  /*00d0*/  IMAD.WIDE.U32 R6, R11, 0x2, R6 ;  /* 0x000000020b067825 */ /* 0x004fc800078e0006 */
[----:B----4-:R-:W-:Y:S01]  /*00e0*/  IMAD.WIDE R4, R13, 0x2, R4 ;  /* 0x000000020d047825 */ /* 0x010fe200078e0204 */
[----:B------:R-:W2:Y:S01]  /*00f0*/  LDG.E.EL.64 R22, desc[UR6][R6.64] ;  /* 0x0000000606167981 */ /* 0x000ea2000c2e1b00 */
[----:B------:R-:W-:-:S04]  /*0100*/  CS2R R16, SRZ ;  /* 0x0000000000107805 */ /* 0x000fc8000001ff00 */
[----:B------:R-:W3:Y:S01]  /*0110*/  @!P1 LDG.E.EL.64 R20, desc[UR6][R4.64] ;  /* 0x0000000604149981 */ /* 0x000ee2000c2e1b00 */
[----:B-----5:R-:W-:Y:S01]  /*0120*/  IMAD.WIDE R8, R13, 0x2, R8 ;  /* 0x000000020d087825 */ /* 0x020fe200078e0208 */
[----:B------:R-:W-:Y:S02]  /*0130*/  CS2R R10, SRZ ;  /* 0x00000000000a7805 */ /* 0x000fe4000001ff00 */
[----:B------:R-:W4:Y:S04]  /*0140*/  LDG.E.EL.64 R12, desc[UR6][R6.64+0x1000] ;  /* 0x00100006060c7981 */ /* 0x000f28000c2e1b00 */
[----:B------:R-:W5:Y:S01]  /*0150*/  @!P1 LDG.E.EL.64 R16, desc[UR6][R8.64] ;  /* 0x0000000608109981 */ /* 0x000f62000c2e1b00 */
[----:B------:R-:W-:-:S03]  /*0160*/  CS2R R14, SRZ ;  /* 0x00000000000e7805 */ /* 0x000fc6000001ff00 */
[----:B------:R-:W4:Y:S04]  /*0170*/  @!P1 LDG.E.EL.64 R10, desc[UR6][R4.64+0x1000] ;  /* 0x00100006040a9981 */ /* 0x000f28000c2e1b00 */
[----:B------:R-:W4:Y:S01]  /*0180*/  @!P1 LDG.E.EL.64 R14, desc[UR6][R8.64+0x1000] ;  /* 0x00100006080e9981 */ /* 0x000f22000c2e1b00 */
[----:B------:R-:W1:Y:S01]  /*0190*/  S2UR UR5, SR_CgaCtaId ;  /* 0x00000000000579c3 */ /* 0x000e620000008800 */
[C---:B------:R-:W-:Y:S01]  /*01a0*/  LOP3.LUT P0, RZ, R24.reuse, 0x1f, RZ, 0xc0, !PT ;  /* 0x0000001f18ff7812 */ /* 0x040fe2000780c0ff */
[----:B------:R-:W-:Y:S01]  /*01b0*/  UMOV UR4, 0x400 ;  /* 0x0000040000047882 */ /* 0x000fe20000000000 */
[----:B------:R-:W-:Y:S01]  /*01c0*/  ISETP.GE.AND P2, PT, R24, 0x10, PT ;  /* 0x000000101800780c */ /* 0x000fe20003f46270 */
[----:B-1----:R-:W-:Y:S01]  /*01d0*/  UPRMT UR4, UR5, 0x654, UR4 ;  /* 0x0000065405047896 */ /* 0x002fe20008000004 */
[----:B--2---:R-:W-:-:S02]  /*01e0*/  HADD2.F32 R0, -RZ, R22.H0_H0 ;  /* 0x20000016ff007230 */ /* 0x004fc40000004100 */
[----:B------:R-:W-:Y:S02]  /*01f0*/  HADD2.F32 R22, -RZ, R22.H1_H1 ;  /* 0x30000016ff167230 */ /* 0x000fe40000004100 */
[----:B---3--:R-:W-:Y:S02]  /*0200*/  HADD2.F32 R25, -RZ, R20.H1_H1 ;  /* 0x30000014ff197230 */ /* 0x008fe40000004100 */
[----:B------:R-:W-:-:S03]  /*0210*/  HADD2.F32 R27, -RZ, R20.H0_H0 ;  /* 0x20000014ff1b7230 */ /* 0x000fc60000004100 */
[----:B------:R-:W-:Y:S01]  /*0220*/  FMUL R25, R25, R22 ;  /* 0x0000001619197220 */ /* 0x000fe20000400000 */
[----:B------:R-:W-:Y:S02]  /*0230*/  HADD2.F32 R22, -RZ, R23.H1_H1 ;  /* 0x30000017ff167230 */ /* 0x000fe40000004100 */
[----:B------:R-:W-:Y:S01]  /*0240*/  FMUL R27, R27, R0 ;  /* 0x000000001b1b7220 */ /* 0x000fe20000400000 */
[----:B------:R-:W-:Y:S02]  /*0250*/  HADD2.F32 R20, -RZ, R21.H0_H0 ;  /* 0x20000015ff147230 */ /* 0x000fe40000004100 */
[----:B------:R-:W-:Y:S02]  /*0260*/  HADD2.F32 R23, -RZ, R23.H0_H0 ;  /* 0x20000017ff177230 */ /* 0x000fe40000004100 */
[----:B-----5:R-:W-:Y:S02]  /*0270*/  HADD2.F32 R2, -RZ, R16.H0_H0 ;  /* 0x20000010ff027230 */ /* 0x020fe40000004100 */
[----:B------:R-:W-:-:S02]  /*0280*/  HADD2.F32 R0, -RZ, R16.H1_H1 ;  /* 0x30000010ff007230 */ /* 0x000fc40000004100 */
[----:B------:R-:W-:Y:S01]  /*0290*/  FMUL R23, R20, R23 ;  /* 0x0000001714177220 */ /* 0x000fe20000400000 */
[----:B------:R-:W-:Y:S02]  /*02a0*/  HADD2.F32 R21, -RZ, R21.H1_H1 ;  /* 0x30000015ff157230 */ /* 0x000fe40000004100 */
[----:B------:R-:W-:Y:S01]  /*02b0*/  FFMA R16, R2, R27, RZ ;  /* 0x0000001b02107223 */ /* 0x000fe200000000ff */
[----:B------:R-:W-:Y:S02]  /*02c0*/  HADD2.F32 R2, -RZ, R17.H0_H0 ;  /* 0x20000011ff027230 */ /* 0x000fe40000004100 */
[----:B------:R-:W-:Y:S01]  /*02d0*/  FFMA R20, R0, R25, RZ ;  /* 0x0000001900147223 */ /* 0x000fe200000000ff */
[----:B------:R-:W-:Y:S02]  /*02e0*/  HADD2.F32 R0, -RZ, R17.H1_H1 ;  /* 0x30000011ff007230 */ /* 0x000fe40000004100 */
[----:B----4-:R-:W-:Y:S02]  /*02f0*/  HADD2.F32 R25, -RZ, R12.H1_H1 ;  /* 0x3000000cff197230 */ /* 0x010fe40000004100 */
[----:B------:R-:W-:-:S02]  /*0300*/  HADD2.F32 R12, -RZ, R12.H0_H0 ;  /* 0x2000000cff0c7230 */ /* 0x000fc40000004100 */
[----:B------:R-:W-:Y:S02]  /*0310*/  HADD2.F32 R17, -RZ, R10.H0_H0 ;  /* 0x2000000aff117230 */ /* 0x000fe40000004100 */
[----:B------:R-:W-:Y:S01]  /*0320*/  FMUL R21, R21, R22 ;  /* 0x0000001615157220 */ /* 0x000fe20000400000 */
[----:B------:R-:W-:Y:S02]  /*0330*/  HADD2.F32 R10, -RZ, R10.H1_H1 ;  /* 0x3000000aff0a7230 */ /* 0x000fe40000004100 */
[----:B------:R-:W-:Y:S01]  /*0340*/  FFMA R2, R2, R23, RZ ;  /* 0x0000001702027223 */ /* 0x000fe200000000ff */
[----:B------:R-:W-:Y:S02]  /*0350*/  HADD2.F32 R23, -RZ, R13.H0_H0 ;  /* 0x2000000dff177230 */ /* 0x000fe40000004100 */
[----:B------:R-:W-:Y:S01]  /*0360*/  FMUL R17, R17, R12 ;  /* 0x0000000c11117220 */ /* 0x000fe20000400000 */
[----:B------:R-:W-:Y:S02]  /*0370*/  HADD2.F32 R22, -RZ, R11.H0_H0 ;  /* 0x2000000bff167230 */ /* 0x000fe40000004100 */
[----:B------:R-:W-:Y:S01]  /*0380*/  FFMA R0, R0, R21, RZ ;  /* 0x0000001500007223 */ /* 0x000fe200000000ff */
[----:B------:R-:W-:-:S02]  /*0390*/  HADD2.F32 R12, -RZ, R11.H1_H1 ;  /* 0x3000000bff0c7230 */ /* 0x000fc40000004100 */
[----:B------:R-:W-:Y:S01]  /*03a0*/  FMUL R10, R10, R25 ;  /* 0x000000190a0a7220 */ /* 0x000fe20000400000 */
[----:B------:R-:W-:Y:S02]  /*03b0*/  HADD2.F32 R21, -RZ, R14.H1_H1 ;  /* 0x3000000eff157230 */ /* 0x000fe40000004100 */
[----:B------:R-:W-:Y:S02]  /*03c0*/  HADD2.F32 R11, -RZ, R14.H0_H0 ;  /* 0x2000000eff0b7230 */ /* 0x000fe40000004100 */
[----:B------:R-:W-:Y:S01]  /*03d0*/  FMUL R22, R22, R23 ;  /* 0x0000001716167220 */ /* 0x000fe20000400000 */
[----:B------:R-:W-:Y:S02]  /*03e0*/  HADD2.F32 R13, -RZ, R13.H1_H1 ;  /* 0x3000000dff0d7230 */ /* 0x000fe40000004100 */
[----:B------:R-:W-:Y:S01]  /*03f0*/  FFMA R10, R21, R10, R20 ;  /* 0x0000000a150a7223 */ /* 0x000fe20000000014 */
[----:B------:R-:W-:Y:S02]  /*0400*/  HADD2.F32 R23, -RZ, R15.H0_H0 ;  /* 0x2000000fff177230 */ /* 0x000fe40000004100 */
[----:B------:R-:W-:Y:S01]  /*0410*/  FFMA R11, R11, R17, R16 ;  /* 0x000000110b0b7223 */ /* 0x000fe20000000010 */
[----:B------:R-:W-:-:S02]  /*0420*/  HADD2.F32 R15, -RZ, R15.H1_H1 ;  /* 0x3000000fff0f7230 */ /* 0x000fc40000004100 */
[----:B------:R-:W-:Y:S01]  /*0430*/  FMUL R12, R12, R13 ;  /* 0x0000000d0c0c7220 */ /* 0x000fe20000400000 */
[----:B------:R-:W-:Y:S01]  /*0440*/  FFMA R2, R23, R22, R2 ;  /* 0x0000001617027223 */ /* 0x000fe20000000002 */
[----:B------:R-:W-:Y:S02]  /*0450*/  FADD R11, R10, R11 ;  /* 0x0000000b0a0b7221 */ /* 0x000fe40000000000 */
[----:B------:R-:W-:Y:S02]  /*0460*/  FFMA R0, R15, R12, R0 ;  /* 0x0000000c0f007223 */ /* 0x000fe40000000000 */
[----:B------:R-:W-:-:S04]  /*0470*/  FADD R11, R2, R11 ;  /* 0x0000000b020b7221 */ /* 0x000fc80000000000 */
[----:B------:R-:W-:-:S05]  /*0480*/  FADD R0, R0, R11 ;  /* 0x0000000b00007221 */ /* 0x000fca0000000000 */
[----:B------:R-:W-:-:S05]  /*0490*/  FSEL R0, R0, RZ, !P1 ;  /* 0x000000ff00007208 */ /* 0x000fca0004800000 */
[----:B------:R-:W1:Y:S02]  /*04a0*/  SHFL.BFLY PT, R11, R0, 0x10, 0x1f ;  /* 0x0e001f00000b7f89 */ /* 0x000e6400000e0000 */
[----:B-1----:R-:W-:-:S05]  /*04b0*/  FADD R11, R0, R11 ;  /* 0x0000000b000b7221 */ /* 0x002fca0000000000 */
[----:B------:R-:W1:Y:S02]  /*04c0*/  SHFL.BFLY PT, R2, R11, 0x8, 0x1f ;  /* 0x0d001f000b027f89 */ /* 0x000e6400000e0000 */
[----:B-1----:R-:W-:-:S05]  /*04d0*/  FADD R2, R11, R2 ;  /* 0x000000020b027221 */ /* 0x002fca0000000000 */
[----:B------:R-:W1:Y:S02]  /*04e0*/  SHFL.BFLY PT, R13, R2, 0x4, 0x1f ;  /* 0x0c801f00020d7f89 */ /* 0x000e6400000e0000 */
[----:B-1----:R-:W-:-:S05]  /*04f0*/  FADD R13, R2, R13 ;  /* 0x0000000d020d7221 */ /* 0x002fca0000000000 */
[----:B------:R-:W1:Y:S02]  /*0500*/  SHFL.BFLY PT, R10, R13, 0x2, 0x1f ;  /* 0x0c401f000d0a7f89 */ /* 0x000e6400000e0000 */
[----:B-1----:R-:W-:-:S05]  /*0510*/  FADD R10, R13, R10 ;  /* 0x0000000a0d0a7221 */ /* 0x002fca0000000000 */
[----:B------:R-:W1:Y:S01]  /*0520*/  SHFL.BFLY PT, R15, R10, 0x1, 0x1f ;  /* 0x0c201f000a0f7f89 */ /* 0x000e6200000e0000 */
[----:B------:R-:W-:-:S04]  /*0530*/  SHF.R.U32.HI R0, RZ, 0x3, R24 ;  /* 0x00000003ff007819 */ /* 0x000fc80000011618 */
[----:B------:R-:W-:Y:S01]  /*0540*/  LOP3.LUT R0, R0, 0x3c, RZ, 0xc0, !PT ;  /* 0x0000003c00007812 */ /* 0x000fe200078ec0ff */
[----:B-1----:R-:W-:-:S05]  /*0550*/  FADD R15, R10, R15 ;  /* 0x0000000f0a0f7221 */ /* 0x002fca0000000000 */
[----:B------:R-:W-:Y:S01]  /*0560*/  @!P0 STS [R0+UR4], R15 ;  /* 0x0000000f00008988 */ /* 0x000fe20008000804 */
[----:B------:R-:W-:Y:S06]  /*0570*/  BAR.SYNC.DEFER_BLOCKING 0x0 ;  /* 0x0000000000007b1d */ /* 0x000fec0000010000 */
[----:B------:R-:W1:Y:S04]  /*0580*/  @!P2 LDS R19, [R3+UR4] ;  /* 0x000000040313a984 */ /* 0x000e680008000800 */
[----:B-1----:R-:W1:Y:S02]  /*0590*/  SHFL.BFLY PT, R2, R19, 0x8, 0x1f ;  /* 0x0d001f0013027f89 */ /* 0x002e6400000e0000 */
[----:B-1----:R-:W-:-:S05]  /*05a0*/  FADD R2, R19, R2 ;  /* 0x0000000213027221 */ /* 0x002fca0000000000 */
[----:B------:R-:W1:Y:S02]  /*05b0*/  SHFL.BFLY PT, R11, R2, 0x4, 0x1f ;  /* 0x0c801f00020b7f89 */ /* 0x000e6400000e0000 */
[----:B-1----:R-:W-:-:S05]  /*05c0*/  FADD R14, R2, R11 ;  /* 0x0000000b020e7221 */ /* 0x002fca0000000000 */
[----:B------:R-:W1:Y:S01]  /*05d0*/  SHFL.BFLY PT, R11, R14, 0x2, 0x1f ;  /* 0x0c401f000e0b7f89 */ /* 0x000e6200000e0000 */
[----:B------:R-:W-:Y:S01]  /*05e0*/  LOP3.LUT P0, RZ, R24, 0xf, RZ, 0xc0, !PT ;  /* 0x0000000f18ff7812 */ /* 0x000fe2000780c0ff */
[----:B-1----:R-:W-:-:S03]  /*05f0*/  FADD R16, R14, R11 ;  /* 0x0000000b0e107221 */ /* 0x002fc60000000000 */
[----:B------:R-:W-:Y:S01]  /*0600*/  ISETP.LT.AND P0, PT, R24, 0x10, !P0 ;  /* 0x000000101800780c */ /* 0x000fe20004701270 */
[----:B------:R-:W1:Y:S01]  /*0610*/  LDC.64 R10, c[0x0][0x228] ;  /* 0x00008a00ff0a7b82 */ /* 0x000e620000000a00 */
[----:B------:R-:W2:Y:S02]  /*0620*/  SHFL.BFLY PT, R13, R16, 0x1, 0x1f ;  /* 0x0c201f00100d7f89 */ /* 0x000ea400000e0000 */
[----:B--2---:R-:W-:-:S09]  /*0630*/  FADD R20, R16, R13 ;  /* 0x0000000d10147221 */ /* 0x004fd20000000000 */
[----:B------:R-:W-:Y:S01]  /*0640*/  @P0 STS [R3+UR4], R20 ;  /* 0x0000001403000988 */ /* 0x000fe20008000804 */
[----:B------:R-:W-:Y:S01]  /*0650*/  BAR.SYNC.DEFER_BLOCKING 0x0 ;  /* 0x0000000000007b1d */ /* 0x000fe20000010000 */
[----:B------:R-:W-:Y:S01]  /*0660*/  CS2R R12, SRZ ;  /* 0x00000000000c7805 */ /* 0x000fe2000001ff00 */
[----:B------:R-:W-:Y:S01]  /*0670*/  HFMA2.MMA R0, -RZ, RZ, 0, 0 ;  /* 0x00000000ff007435 */ /* 0x000fe200000001ff */
[----:B-1----:R-:W-:Y:S01]  /*0680*/  IMAD.WIDE R18, R18, 0x4, R10 ;  /* 0x0000000412127825 */ /* 0x002fe200078e020a */
[----:B------:R-:W-:-:S03]  /*0690*/  CS2R R10, SRZ ;  /* 0x00000000000a7805 */ /* 0x000fc6000001ff00 */
[----:B------:R-:W2:Y:S04]  /*06a0*/  @!P1 LDG.E.EF.64 R12, desc[UR6][R4.64] ;  /* 0x00000006040c9981 */ /* 0x000ea8000c0e1b00 */
[----:B------:R-:W3:Y:S04]  /*06b0*/  LDG.E.EL.64 R14, desc[UR6][R6.64] ;  /* 0x00000006060e7981 */ /* 0x000ee8000c2e1b00 */
[----:B------:R-:W4:Y:S04]  /*06c0*/  @!P1 LDG.E.EL R0, desc[UR6][R18.64] ;  /* 0x0000000612009981 */ /* 0x000f28000c2e1900 */
[----:B------:R-:W5:Y:S04]  /*06d0*/  @!P1 LDG.E.EF.64 R10, desc[UR6][R8.64] ;  /* 0x00000006080a9981 */ /* 0x000f68000c0e1b00 */
[----:B------:R-:W1:Y:S02]  /*06e0*/  LDS R2, [UR4] ;  /* 0x00000004ff027984 */ /* 0x000e640008000800 */
[----:B-1----:R-:W-:Y:S01]  /*06f0*/  FMUL R2, R2, -0.5 ;  /* 0xbf00000002027820 */ /* 0x002fe20000400000 */
[----:B--2---:R-:W-:-:S02]  /*0700*/  HADD2.F32 R3, -RZ, R12.H1_H1 ;  /* 0x3000000cff037230 */ /* 0x004fc40000004100 */
[----:B---3--:R-:W-:Y:S02]  /*0710*/  HADD2.F32 R16, -RZ, R14.H1_H1 ;  /* 0x3000000eff107230 */ /* 0x008fe40000004100 */
[----:B------:R-:W-:Y:S02]  /*0720*/  HADD2.F32 R12, -RZ, R12.H0_H0 ;  /* 0x2000000cff0c7230 */ /* 0x000fe40000004100 */
[----:B------:R-:W-:Y:S02]  /*0730*/  HADD2.F32 R21, -RZ, R14.H0_H0 ;  /* 0x2000000eff157230 */ /* 0x000fe40000004100 */
[----:B----4-:R-:W-:Y:S01]  /*0740*/  FMUL R17, R0, R0 ;  /* 0x0000000000117220 */ /* 0x010fe20000400000 */
[----:B------:R-:W-:Y:S01]  /*0750*/  FMUL R3, R3, R16 ;  /* 0x0000001003037220 */ /* 0x000fe20000400000 */
[----:B------:R-:W-:Y:S02]  /*0760*/  HADD2.F32 R16, -RZ, R13.H0_H0 ;  /* 0x2000000dff107230 */ /* 0x000fe40000004100 */
[----:B------:R-:W-:-:S02]  /*0770*/  HADD2.F32 R14, -RZ, R13.H1_H1 ;  /* 0x3000000dff0e7230 */ /* 0x000fc40000004100 */
[----:B------:R-:W-:Y:S02]  /*0780*/  HADD2.F32 R25, -RZ, R15.H1_H1 ;  /* 0x3000000fff197230 */ /* 0x000fe40000004100 */
[----:B------:R-:W-:Y:S02]  /*0790*/  HADD2.F32 R23, -RZ, R15.H0_H0 ;  /* 0x2000000fff177230 */ /* 0x000fe40000004100 */
[----:B------:R-:W-:Y:S01]  /*07a0*/  FMUL R19, R17, R0 ;  /* 0x0000000011137220 */ /* 0x000fe20000400000 */
[----:B------:R-:W-:Y:S01]  /*07b0*/  FMUL R13, R12, R21 ;  /* 0x000000150c0d7220 */ /* 0x000fe20000400000 */
[----:B-----5:R-:W-:Y:S02]  /*07c0*/  HADD2.F32 R12, -RZ, R10.H0_H0 ;  /* 0x2000000aff0c7230 */ /* 0x020fe40000004100 */
[----:B------:R-:W-:Y:S01]  /*07d0*/  FMUL R15, R14, R25 ;  /* 0x000000190e0f7220 */ /* 0x000fe20000400000 */
[----:B------:R-:W-:Y:S01]  /*07e0*/  FMUL R17, R16, R23 ;  /* 0x0000001710117220 */ /* 0x000fe20000400000 */
[----:B------:R-:W-:-:S02]  /*07f0*/  HADD2.F32 R10, -RZ, R10.H1_H1 ;  /* 0x3000000aff0a7230 */ /* 0x000fc40000004100 */
[----:B------:R-:W-:Y:S01]  /*0800*/  FMUL R2, R2, R19 ;  /* 0x0000001302027220 */ /* 0x000fe20000400000 */
[----:B------:R-:W-:Y:S02]  /*0810*/  HADD2.F32 R16, -RZ, R11.H0_H0 ;  /* 0x2000000bff107230 */ /* 0x000fe40000004100 */
[----:B------:R-:W-:Y:S02]  /*0820*/  HADD2.F32 R14, -RZ, R11.H1_H1 ;  /* 0x3000000bff0e7230 */ /* 0x000fe40000004100 */
[----:B------:R-:W-:Y:S01]  /*0830*/  FADD R11, R12, R12 ;  /* 0x0000000c0c0b7221 */ /* 0x000fe20000000000 */
[----:B------:R-:W-:Y:S01]  /*0840*/  FMUL R2, R2, 0.000244140625 ;  /* 0x3980000002027820 */ /* 0x000fe20000400000 */
[----:B------:R-:W-:Y:S01]  /*0850*/  FADD R19, R10, R10 ;  /* 0x0000000a0a137221 */ /* 0x000fe20000000000 */
[----:B------:R-:W-:Y:S01]  /*0860*/  FADD R21, R16, R16 ;  /* 0x0000001010157221 */ /* 0x000fe20000000000 */
[----:B------:R-:W-:Y:S01]  /*0870*/  FADD R23, R14, R14 ;  /* 0x0000000e0e177221 */ /* 0x000fe20000000000 */
[C---:B------:R-:W-:Y:S01]  /*0880*/  FMUL R12, R2.reuse, R11 ;  /* 0x0000000b020c7220 */ /* 0x040fe20000400000 */
[C---:B------:R-:W-:Y:S01]  /*0890*/  FMUL R10, R2.reuse, R19 ;  /* 0x00000013020a7220 */ /* 0x040fe20000400000 */
[C---:B------:R-:W-:Y:S01]  /*08a0*/  FMUL R16, R2.reuse, R21 ;  /* 0x0000001502107220 */ /* 0x040fe20000400000 */
[----:B------:R-:W-:Y:S01]  /*08b0*/  FMUL R14, R2, R23 ;  /* 0x00000017020e7220 */ /* 0x000fe20000400000 */
[-C--:B------:R-:W-:Y:S01]  /*08c0*/  FFMA R12, R13, R0.reuse, R12 ;  /* 0x000000000d0c7223 */ /* 0x080fe2000000000c */
[-C--:B------:R-:W-:Y:S01]  /*08d0*/  FFMA R3, R3, R0.reuse, R10 ;  /* 0x0000000003037223 */ /* 0x080fe2000000000a */
[-C--:B------:R-:W-:Y:S01]  /*08e0*/  FFMA R16, R17, R0.reuse, R16 ;  /* 0x0000000011107223 */ /* 0x080fe20000000010 */
[----:B------:R-:W-:-:S03]  /*08f0*/  FFMA R15, R15, R0, R14 ;  /* 0x000000000f0f7223 */ /* 0x000fc6000000000e */
[----:B------:R-:W-:Y:S02]  /*0900*/  F2FP.F16.F32.PACK_AB R18, R3, R12 ;  /* 0x0000000c0312723e */ /* 0x000fe400000000ff */
[----:B------:R-:W-:Y:S02]  /*0910*/  CS2R R12, SRZ ;  /* 0x00000000000c7805 */ /* 0x000fe4000001ff00 */
[----:B------:R-:W-:Y:S02]  /*0920*/  F2FP.F16.F32.PACK_AB R19, R15, R16 ;  /* 0x000000100f13723e */ /* 0x000fe400000000ff */
[----:B------:R-:W-:-:S03]  /*0930*/  CS2R R10, SRZ ;  /* 0x00000000000a7805 */ /* 0x000fc6000001ff00 */
[----:B------:R1:W-:Y:S04]  /*0940*/  @!P1 STG.E.64 desc[UR6][R4.64], R18 ;  /* 0x0000001204009986 */ /* 0x0003e8000c101b06 */
[----:B------:R-:W2:Y:S04]  /*0950*/  LDG.E.EL.64 R6, desc[UR6][R6.64+0x1000] ;  /* 0x0010000606067981 */ /* 0x000ea8000c2e1b00 */
[----:B------:R-:W3:Y:S04]  /*0960*/  @!P1 LDG.E.EF.64 R12, desc[UR6][R8.64+0x1000] ;  /* 0x00100006080c9981 */ /* 0x000ee8000c0e1b00 */
[----:B------:R-:W4:Y:S01]  /*0970*/  @!P1 LDG.E.EF.64 R10, desc[UR6][R4.64+0x1000] ;  /* 0x00100006040a9981 */ /* 0x000f22000c0e1b00 */
[----:B--2---:R-:W-:-:S02]  /*0980*/  HADD2.F32 R16, -RZ, R6.H0_H0 ;  /* 0x20000006ff107230 */ /* 0x004fc40000004100 */
[----:B------:R-:W-:Y:S02]  /*0990*/  HADD2.F32 R15, -RZ, R6.H1_H1 ;  /* 0x30000006ff0f7230 */ /* 0x000fe40000004100 */
[----:B---3--:R-:W-:Y:S02]  /*09a0*/  HADD2.F32 R17, -RZ, R12.H1_H1 ;  /* 0x3000000cff117230 */ /* 0x008fe40000004100 */
[----:B------:R-:W-:Y:S02]  /*09b0*/  HADD2.F32 R12, -RZ, R12.H0_H0 ;  /* 0x2000000cff0c7230 */ /* 0x000fe40000004100 */
[----:B------:R-:W-:Y:S02]  /*09c0*/  HADD2.F32 R6, -RZ, R13.H1_H1 ;  /* 0x3000000dff067230 */ /* 0x000fe40000004100 */
[----:B-1----:R-:W-:Y:S02]  /*09d0*/  HADD2.F32 R19, -RZ, R13.H0_H0 ;  /* 0x2000000dff137230 */ /* 0x002fe40000004100 */
[----:B------:R-:W-:-:S02]  /*09e0*/  HADD2.F32 R14, -RZ, R7.H0_H0 ;  /* 0x20000007ff0e7230 */ /* 0x000fc40000004100 */
[----:B------:R-:W-:Y:S02]  /*09f0*/  HADD2.F32 R3, -RZ, R7.H1_H1 ;  /* 0x30000007ff037230 */ /* 0x000fe40000004100 */
[----:B----4-:R-:W-:Y:S02]  /*0a00*/  HADD2.F32 R7, -RZ, R10.H0_H0 ;  /* 0x2000000aff077230 */ /* 0x010fe40000004100 */
[----:B------:R-:W-:Y:S01]  /*0a10*/  FADD R9, R12, R12 ;  /* 0x0000000c0c097221 */ /* 0x000fe20000000000 */
[----:B------:R-:W-:Y:S02]  /*0a20*/  HADD2.F32 R10, -RZ, R10.H1_H1 ;  /* 0x3000000aff0a7230 */ /* 0x000fe40000004100 */
[----:B------:R-:W-:Y:S01]  /*0a30*/  FADD R17, R17, R17 ;  /* 0x0000001111117221 */ /* 0x000fe20000000000 */
[----:B------:R-:W-:Y:S02]  /*0a40*/  HADD2.F32 R13, -RZ, R11.H0_H0 ;  /* 0x2000000bff0d7230 */ /* 0x000fe40000004100 */
[----:B------:R-:W-:-:S02]  /*0a50*/  HADD2.F32 R18, -RZ, R11.H1_H1 ;  /* 0x3000000bff127230 */ /* 0x000fc40000004100 */
[----:B------:R-:W-:Y:S01]  /*0a60*/  FADD R11, R6, R6 ;  /* 0x00000006060b7221 */ /* 0x000fe20000000000 */
[----:B------:R-:W-:Y:S01]  /*0a70*/  FADD R19, R19, R19 ;  /* 0x0000001313137221 */ /* 0x000fe20000000000 */
[C---:B------:R-:W-:Y:S01]  /*0a80*/  FMUL R8, R2.reuse, R9 ;  /* 0x0000000902087220 */ /* 0x040fe20000400000 */
[C---:B------:R-:W-:Y:S01]  /*0a90*/  FMUL R6, R2.reuse, R17 ;  /* 0x0000001102067220 */ /* 0x040fe20000400000 */
[----:B------:R-:W-:Y:S01]  /*0aa0*/  FMUL R12, R2, R11 ;  /* 0x0000000b020c7220 */ /* 0x000fe20000400000 */
[----:B------:R-:W-:Y:S01]  /*0ab0*/  FMUL R7, R7, R16 ;  /* 0x0000001007077220 */ /* 0x000fe20000400000 */
[----:B------:R-:W-:Y:S01]  /*0ac0*/  FMUL R15, R10, R15 ;  /* 0x0000000f0a0f7220 */ /* 0x000fe20000400000 */
[----:B------:R-:W-:Y:S01]  /*0ad0*/  FMUL R2, R2, R19 ;  /* 0x0000001302027220 */ /* 0x000fe20000400000 */
[----:B------:R-:W-:Y:S01]  /*0ae0*/  FMUL R13, R13, R14 ;  /* 0x0000000e0d0d7220 */ /* 0x000fe20000400000 */
[----:B------:R-:W-:Y:S01]  /*0af0*/  FMUL R3, R18, R3 ;  /* 0x0000000312037220 */ /* 0x000fe20000400000 */
[-C--:B------:R-:W-:Y:S01]  /*0b00*/  FFMA R7, R7, R0.reuse, R8 ;  /* 0x0000000007077223 */ /* 0x080fe20000000008 */
[-C--:B------:R-:W-:Y:S01]  /*0b10*/  FFMA R6, R15, R0.reuse, R6 ;  /* 0x000000000f067223 */ /* 0x080fe20000000006 */
[-C--:B------:R-:W-:Y:S01]  /*0b20*/  FFMA R2, R13, R0.reuse, R2 ;  /* 0x000000000d027223 */ /* 0x080fe20000000002 */
[----:B------:R-:W-:-:S03]  /*0b30*/  FFMA R3, R3, R0, R12 ;  /* 0x0000000003037223 */ /* 0x000fc6000000000c */
[----:B------:R-:W-:Y:S02]  /*0b40*/  F2FP.F16.F32.PACK_AB R6, R6, R7 ;  /* 0x000000070606723e */ /* 0x000fe400000000ff */
[----:B------:R-:W-:Y:S01]  /*0b50*/  F2FP.F16.F32.PACK_AB R7, R3, R2 ;  /* 0x000000020307723e */ /* 0x000fe200000000ff */
[----:B------:R-:W-:Y:S06]  /*0b60*/  @P1 EXIT ;  /* 0x000000000000194d */ /* 0x000fec0003800000 */
[----:B------:R-:W-:Y:S01]  /*0b70*/  STG.E.64 desc[UR6][R4.64+0x1000], R6 ;  /* 0x0010000604007986 */ /* 0x000fe2000c101b06 */
[----:B------:R-:W-:Y:S05]  /*0b80*/  EXIT ;  /* 0x000000000000794d */ /* 0x000fea0003800000 */
.L_x_0:
[----:B------:R-:W-:-:S00]  /*0b90*/  BRA `(.L_x_0) ;  /* 0xfffffffc00fc7947 */ /* 0x000fc0000383ffff */
[----:B------:R-:W-:-:S00]  /*0ba0*/  NOP ;  /* 0x0000000000007918 */ /* 0x000fc00000000000 */
        /* <DEDUP_REMOVED lines=13> */
.L_x_1:


//--------------------- .nv.shared.triton_red_fused__to_copy_add_div_mul_pow_sum_2 --------------------------
	.section	.nv.shared.triton_red_fused__to_copy_add_div_mul_pow_sum_2,"aw",@nobits
	.sectionflags	@""
	.align	16
	.zero		1024


//--------------------- .nv.constant0.triton_red_fused__to_copy_add_div_mul_pow_sum_2 --------------------------
	.section	.nv.constant0.triton_red_fused__to_copy_add_div_mul_pow_sum_2,"a",@progbits
	.sectionflags	@""
	.align	4
.nv.constant0.triton_red_fused__to_copy_add_div_mul_pow_sum_2:
	.zero		576
